//
// Generated by NVIDIA NVVM Compiler
//
// Compiler Build ID: CL-36424714
// Cuda compilation tools, release 13.0, V13.0.88
// Based on NVVM 20.0.0
//

.version 9.0
.target sm_100
.address_size 64

	// .globl	_Z12matrixAddRowPfS_S_i

.visible .entry _Z12matrixAddRowPfS_S_i(
	.param .u64 .ptr .align 1 _Z12matrixAddRowPfS_S_i_param_0,
	.param .u64 .ptr .align 1 _Z12matrixAddRowPfS_S_i_param_1,
	.param .u64 .ptr .align 1 _Z12matrixAddRowPfS_S_i_param_2,
	.param .u32 _Z12matrixAddRowPfS_S_i_param_3
)
{
	.reg .pred 	%p<11>;
	.reg .b32 	%r<37>;
	.reg .b32 	%f<88>;
	.reg .b64 	%rd<26>;

	ld.param.u64 	%rd7, [_Z12matrixAddRowPfS_S_i_param_0];
	ld.param.u64 	%rd8, [_Z12matrixAddRowPfS_S_i_param_1];
	ld.param.u64 	%rd9, [_Z12matrixAddRowPfS_S_i_param_2];
	ld.param.u32 	%r23, [_Z12matrixAddRowPfS_S_i_param_3];
	cvta.to.global.u64 	%rd1, %rd9;
	cvta.to.global.u64 	%rd2, %rd8;
	cvta.to.global.u64 	%rd3, %rd7;
	mov.u32 	%r24, %ctaid.x;
	mov.u32 	%r25, %ntid.x;
	mov.u32 	%r26, %tid.x;
	mad.lo.s32 	%r1, %r24, %r25, %r26;
	setp.ge.s32 	%p1, %r1, %r23;
	@%p1 bra 	$L__BB0_14;
	mul.lo.s32 	%r2, %r23, %r1;
	setp.lt.s32 	%p2, %r23, 1;
	@%p2 bra 	$L__BB0_14;
	and.b32  	%r3, %r23, 15;
	setp.lt.u32 	%p3, %r23, 16;
	mov.b32 	%r33, 0;
	@%p3 bra 	$L__BB0_5;
	and.b32  	%r33, %r23, 2147483632;
	neg.s32 	%r31, %r33;
	add.s64 	%rd4, %rd3, 32;
	add.s64 	%rd5, %rd2, 32;
	add.s64 	%rd6, %rd1, 32;
	mov.u32 	%r30, %r2;
$L__BB0_4:
	.pragma "nounroll";
	mul.wide.s32 	%rd10, %r30, 4;
	add.s64 	%rd11, %rd4, %rd10;
	add.s64 	%rd12, %rd5, %rd10;
	add.s64 	%rd13, %rd6, %rd10;
	ld.global.f32 	%f1, [%rd11+-32];
	ld.global.f32 	%f2, [%rd12+-32];
	add.f32 	%f3, %f1, %f2;
	st.global.f32 	[%rd13+-32], %f3;
	ld.global.f32 	%f4, [%rd11+-28];
	ld.global.f32 	%f5, [%rd12+-28];
	add.f32 	%f6, %f4, %f5;
	st.global.f32 	[%rd13+-28], %f6;
	ld.global.f32 	%f7, [%rd11+-24];
	ld.global.f32 	%f8, [%rd12+-24];
	add.f32 	%f9, %f7, %f8;
	st.global.f32 	[%rd13+-24], %f9;
	ld.global.f32 	%f10, [%rd11+-20];
	ld.global.f32 	%f11, [%rd12+-20];
	add.f32 	%f12, %f10, %f11;
	st.global.f32 	[%rd13+-20], %f12;
	ld.global.f32 	%f13, [%rd11+-16];
	ld.global.f32 	%f14, [%rd12+-16];
	add.f32 	%f15, %f13, %f14;
	st.global.f32 	[%rd13+-16], %f15;
	ld.global.f32 	%f16, [%rd11+-12];
	ld.global.f32 	%f17, [%rd12+-12];
	add.f32 	%f18, %f16, %f17;
	st.global.f32 	[%rd13+-12], %f18;
	ld.global.f32 	%f19, [%rd11+-8];
	ld.global.f32 	%f20, [%rd12+-8];
	add.f32 	%f21, %f19, %f20;
	st.global.f32 	[%rd13+-8], %f21;
	ld.global.f32 	%f22, [%rd11+-4];
	ld.global.f32 	%f23, [%rd12+-4];
	add.f32 	%f24, %f22, %f23;
	st.global.f32 	[%rd13+-4], %f24;
	ld.global.f32 	%f25, [%rd11];
	ld.global.f32 	%f26, [%rd12];
	add.f32 	%f27, %f25, %f26;
	st.global.f32 	[%rd13], %f27;
	ld.global.f32 	%f28, [%rd11+4];
	ld.global.f32 	%f29, [%rd12+4];
	add.f32 	%f30, %f28, %f29;
	st.global.f32 	[%rd13+4], %f30;
	ld.global.f32 	%f31, [%rd11+8];
	ld.global.f32 	%f32, [%rd12+8];
	add.f32 	%f33, %f31, %f32;
	st.global.f32 	[%rd13+8], %f33;
	ld.global.f32 	%f34, [%rd11+12];
	ld.global.f32 	%f35, [%rd12+12];
	add.f32 	%f36, %f34, %f35;
	st.global.f32 	[%rd13+12], %f36;
	ld.global.f32 	%f37, [%rd11+16];
	ld.global.f32 	%f38, [%rd12+16];
	add.f32 	%f39, %f37, %f38;
	st.global.f32 	[%rd13+16], %f39;
	ld.global.f32 	%f40, [%rd11+20];
	ld.global.f32 	%f41, [%rd12+20];
	add.f32 	%f42, %f40, %f41;
	st.global.f32 	[%rd13+20], %f42;
	ld.global.f32 	%f43, [%rd11+24];
	ld.global.f32 	%f44, [%rd12+24];
	add.f32 	%f45, %f43, %f44;
	st.global.f32 	[%rd13+24], %f45;
	ld.global.f32 	%f46, [%rd11+28];
	ld.global.f32 	%f47, [%rd12+28];
	add.f32 	%f48, %f46, %f47;
	st.global.f32 	[%rd13+28], %f48;
	add.s32 	%r31, %r31, 16;
	add.s32 	%r30, %r30, 16;
	setp.ne.s32 	%p4, %r31, 0;
	@%p4 bra 	$L__BB0_4;
$L__BB0_5:
	setp.eq.s32 	%p5, %r3, 0;
	@%p5 bra 	$L__BB0_14;
	and.b32  	%r11, %r23, 7;
	setp.lt.u32 	%p6, %r3, 8;
	@%p6 bra 	$L__BB0_8;
	add.s32 	%r28, %r33, %r2;
	mul.wide.s32 	%rd14, %r28, 4;
	add.s64 	%rd15, %rd3, %rd14;
	ld.global.f32 	%f49, [%rd15];
	add.s64 	%rd16, %rd2, %rd14;
	ld.global.f32 	%f50, [%rd16];
	add.f32 	%f51, %f49, %f50;
	add.s64 	%rd17, %rd1, %rd14;
	st.global.f32 	[%rd17], %f51;
	ld.global.f32 	%f52, [%rd15+4];
	ld.global.f32 	%f53, [%rd16+4];
	add.f32 	%f54, %f52, %f53;
	st.global.f32 	[%rd17+4], %f54;
	ld.global.f32 	%f55, [%rd15+8];
	ld.global.f32 	%f56, [%rd16+8];
	add.f32 	%f57, %f55, %f56;
	st.global.f32 	[%rd17+8], %f57;
	ld.global.f32 	%f58, [%rd15+12];
	ld.global.f32 	%f59, [%rd16+12];
	add.f32 	%f60, %f58, %f59;
	st.global.f32 	[%rd17+12], %f60;
	ld.global.f32 	%f61, [%rd15+16];
	ld.global.f32 	%f62, [%rd16+16];
	add.f32 	%f63, %f61, %f62;
	st.global.f32 	[%rd17+16], %f63;
	ld.global.f32 	%f64, [%rd15+20];
	ld.global.f32 	%f65, [%rd16+20];
	add.f32 	%f66, %f64, %f65;
	st.global.f32 	[%rd17+20], %f66;
	ld.global.f32 	%f67, [%rd15+24];
	ld.global.f32 	%f68, [%rd16+24];
	add.f32 	%f69, %f67, %f68;
	st.global.f32 	[%rd17+24], %f69;
	ld.global.f32 	%f70, [%rd15+28];
	ld.global.f32 	%f71, [%rd16+28];
	add.f32 	%f72, %f70, %f71;
	st.global.f32 	[%rd17+28], %f72;
	add.s32 	%r33, %r33, 8;
$L__BB0_8:
	setp.eq.s32 	%p7, %r11, 0;
	@%p7 bra 	$L__BB0_14;
	and.b32  	%r14, %r23, 3;
	setp.lt.u32 	%p8, %r11, 4;
	@%p8 bra 	$L__BB0_11;
	add.s32 	%r29, %r33, %r2;
	mul.wide.s32 	%rd18, %r29, 4;
	add.s64 	%rd19, %rd3, %rd18;
	ld.global.f32 	%f73, [%rd19];
	add.s64 	%rd20, %rd2, %rd18;
	ld.global.f32 	%f74, [%rd20];
	add.f32 	%f75, %f73, %f74;
	add.s64 	%rd21, %rd1, %rd18;
	st.global.f32 	[%rd21], %f75;
	ld.global.f32 	%f76, [%rd19+4];
	ld.global.f32 	%f77, [%rd20+4];
	add.f32 	%f78, %f76, %f77;
	st.global.f32 	[%rd21+4], %f78;
	ld.global.f32 	%f79, [%rd19+8];
	ld.global.f32 	%f80, [%rd20+8];
	add.f32 	%f81, %f79, %f80;
	st.global.f32 	[%rd21+8], %f81;
	ld.global.f32 	%f82, [%rd19+12];
	ld.global.f32 	%f83, [%rd20+12];
	add.f32 	%f84, %f82, %f83;
	st.global.f32 	[%rd21+12], %f84;
	add.s32 	%r33, %r33, 4;
$L__BB0_11:
	setp.eq.s32 	%p9, %r14, 0;
	@%p9 bra 	$L__BB0_14;
	add.s32 	%r36, %r33, %r2;
	neg.s32 	%r35, %r14;
$L__BB0_13:
	.pragma "nounroll";
	mul.wide.s32 	%rd22, %r36, 4;
	add.s64 	%rd23, %rd1, %rd22;
	add.s64 	%rd24, %rd2, %rd22;
	add.s64 	%rd25, %rd3, %rd22;
	ld.global.f32 	%f85, [%rd25];
	ld.global.f32 	%f86, [%rd24];
	add.f32 	%f87, %f85, %f86;
	st.global.f32 	[%rd23], %f87;
	add.s32 	%r36, %r36, 1;
	add.s32 	%r35, %r35, 1;
	setp.ne.s32 	%p10, %r35, 0;
	@%p10 bra 	$L__BB0_13;
$L__BB0_14:
	ret;

}


// ===== COMPILED SASS (sm_100) =====

	.target	sm_100

	.elftype	@"ET_EXEC"


//--------------------- .note.nv.tkinfo           --------------------------
	.section	.note.nv.tkinfo,"",@"SHT_NOTE"
	.sectionflags	@"SHF_NOTE_NV_TKINFO"
	.tkinfo
        /*0018*/ 	.word	0x00000002
        /*0030*/ 	.string	""
        /*0030*/ 	.string	"ptxas"
        /*0030*/ 	.string	"Cuda compilation tools, release 13.0, V13.0.88"
        /*0030*/ 	.string	"Build cuda_13.0.r13.0/compiler.36424714_0"
        /*0030*/ 	.string	"-arch sm_100 -m 64 "



//--------------------- .note.nv.cuinfo           --------------------------
	.section	.note.nv.cuinfo,"",@"SHT_NOTE"
	.sectionflags	@"SHF_NOTE_NV_CUINFO"
        /*0018*/ 	.short	0x0002
        /*001a*/ 	.short	0x0064
        /*001c*/ 	.short	0x0082
	.zero		2


//--------------------- .nv.info                  --------------------------
	.section	.nv.info,"",@"SHT_CUDA_INFO"
	.align	4


	//----- nvinfo : EIATTR_REGCOUNT
	.align		4
        /*0000*/ 	.byte	0x04, 0x2f
        /*0002*/ 	.short	(.L_1 - .L_0)
	.align		4
.L_0:
        /*0004*/ 	.word	index@(_Z12matrixAddRowPfS_S_i)
        /*0008*/ 	.word	0x00000016


	//----- nvinfo : EIATTR_FRAME_SIZE
	.align		4
.L_1:
        /*000c*/ 	.byte	0x04, 0x11
        /*000e*/ 	.short	(.L_3 - .L_2)
	.align		4
.L_2:
        /*0010*/ 	.word	index@(_Z12matrixAddRowPfS_S_i)
        /*0014*/ 	.word	0x00000000


	//----- nvinfo : EIATTR_MIN_STACK_SIZE
	.align		4
.L_3:
        /*0018*/ 	.byte	0x04, 0x12
        /*001a*/ 	.short	(.L_5 - .L_4)
	.align		4
.L_4:
        /*001c*/ 	.word	index@(_Z12matrixAddRowPfS_S_i)
        /*0020*/ 	.word	0x00000000
.L_5:


//--------------------- .nv.compat                --------------------------
	.section	.nv.compat,"",@"SHT_CUDA_COMPAT_INFO"
	.align	4
        /*0000*/ 	.byte	0x02, 0x09, 0x00, 0x00, 0x02, 0x02, 0x01, 0x00, 0x02, 0x05, 0x05, 0x00, 0x03, 0x07, 0x01, 0x01
        /*0010*/ 	.byte	0x02, 0x03, 0x00, 0x00, 0x02, 0x06, 0x01, 0x00, 0x04, 0x0b, 0x08, 0x00, 0x09, 0x00, 0x00, 0x00
        /*0020*/ 	.byte	0x00, 0x00, 0x00, 0x00


//--------------------- .nv.info._Z12matrixAddRowPfS_S_i --------------------------
	.section	.nv.info._Z12matrixAddRowPfS_S_i,"",@"SHT_CUDA_INFO"
	.sectionflags	@""
	.align	4


	//----- nvinfo : EIATTR_CUDA_API_VERSION
	.align		4
        /*0000*/ 	.byte	0x04, 0x37
        /*0002*/ 	.short	(.L_7 - .L_6)
.L_6:
        /*0004*/ 	.word	0x00000082


	//----- nvinfo : EIATTR_KPARAM_INFO
	.align		4
.L_7:
        /*0008*/ 	.byte	0x04, 0x17
        /*000a*/ 	.short	(.L_9 - .L_8)
.L_8:
        /*000c*/ 	.word	0x00000000
        /*0010*/ 	.short	0x0003
        /*0012*/ 	.short	0x0018
        /*0014*/ 	.byte	0x00, 0xf0, 0x11, 0x00


	//----- nvinfo : EIATTR_KPARAM_INFO
	.align		4
.L_9:
        /*0018*/ 	.byte	0x04, 0x17
        /*001a*/ 	.short	(.L_11 - .L_10)
.L_10:
        /*001c*/ 	.word	0x00000000
        /*0020*/ 	.short	0x0002
        /*0022*/ 	.short	0x0010
        /*0024*/ 	.byte	0x00, 0xf5, 0x21, 0x00


	//----- nvinfo : EIATTR_KPARAM_INFO
	.align		4
.L_11:
        /*0028*/ 	.byte	0x04, 0x17
        /*002a*/ 	.short	(.L_13 - .L_12)
.L_12:
        /*002c*/ 	.word	0x00000000
        /*0030*/ 	.short	0x0001
        /*0032*/ 	.short	0x0008
        /*0034*/ 	.byte	0x00, 0xf5, 0x21, 0x00


	//----- nvinfo : EIATTR_KPARAM_INFO
	.align		4
.L_13:
        /*0038*/ 	.byte	0x04, 0x17
        /*003a*/ 	.short	(.L_15 - .L_14)
.L_14:
        /*003c*/ 	.word	0x00000000
        /*0040*/ 	.short	0x0000
        /*0042*/ 	.short	0x0000
        /*0044*/ 	.byte	0x00, 0xf5, 0x21, 0x00


	//----- nvinfo : EIATTR_SPARSE_MMA_MASK
	.align		4
.L_15:
        /*0048*/ 	.byte	0x03, 0x50
        /*004a*/ 	.short	0x0000


	//----- nvinfo : EIATTR_MAXREG_COUNT
	.align		4
        /*004c*/ 	.byte	0x03, 0x1b
        /*004e*/ 	.short	0x00ff


	//----- nvinfo : EIATTR_MERCURY_ISA_VERSION
	.align		4
        /*0050*/ 	.byte	0x03, 0x5f
        /*0052*/ 	.short	0x0101


	//----- nvinfo : EIATTR_VRC_CTA_INIT_COUNT
	.align		4
        /*0054*/ 	.byte	0x02, 0x4a
	.zero		1
	.zero		1


	//----- nvinfo : EIATTR_EXIT_INSTR_OFFSETS
	.align		4
        /*0058*/ 	.byte	0x04, 0x1c
        /*005a*/ 	.short	(.L_17 - .L_16)


	//   ....[0]....
.L_16:
        /*005c*/ 	.word	0x00000070


	//   ....[1]....
        /*0060*/ 	.word	0x00000090


	//   ....[2]....
        /*0064*/ 	.word	0x00000690


	//   ....[3]....
        /*0068*/ 	.word	0x00000960


	//   ....[4]....
        /*006c*/ 	.word	0x00000b30


	//   ....[5]....
        /*0070*/ 	.word	0x00000c40


	//----- nvinfo : EIATTR_CBANK_PARAM_SIZE
	.align		4
.L_17:
        /*0074*/ 	.byte	0x03, 0x19
        /*0076*/ 	.short	0x001c


	//----- nvinfo : EIATTR_PARAM_CBANK
	.align		4
        /*0078*/ 	.byte	0x04, 0x0a
        /*007a*/ 	.short	(.L_19 - .L_18)
	.align		4
.L_18:
        /*007c*/ 	.word	index@(.nv.constant0._Z12matrixAddRowPfS_S_i)
        /*0080*/ 	.short	0x0380
        /*0082*/ 	.short	0x001c


	//----- nvinfo : EIATTR_SW_WAR
	.align		4
.L_19:
        /*0084*/ 	.byte	0x04, 0x36
        /*0086*/ 	.short	(.L_21 - .L_20)
.L_20:
        /*0088*/ 	.word	0x00000008
.L_21:


//--------------------- .nv.callgraph             --------------------------
	.section	.nv.callgraph,"",@"SHT_CUDA_CALLGRAPH"
	.align	4
	.sectionentsize	8
	.align		4
        /*0000*/ 	.word	0x00000000
	.align		4
        /*0004*/ 	.word	0xffffffff
	.align		4
        /*0008*/ 	.word	0x00000000
	.align		4
        /*000c*/ 	.word	0xfffffffe
	.align		4
        /*0010*/ 	.word	0x00000000
	.align		4
        /*0014*/ 	.word	0xfffffffd
	.align		4
        /*0018*/ 	.word	0x00000000
	.align		4
        /*001c*/ 	.word	0xfffffffc


//--------------------- .text._Z12matrixAddRowPfS_S_i --------------------------
	.section	.text._Z12matrixAddRowPfS_S_i,"ax",@progbits
	.align	128
        .global         _Z12matrixAddRowPfS_S_i
        .type           _Z12matrixAddRowPfS_S_i,@function
        .size           _Z12matrixAddRowPfS_S_i,(.L_x_6 - _Z12matrixAddRowPfS_S_i)
        .other          _Z12matrixAddRowPfS_S_i,@"STO_CUDA_ENTRY STV_DEFAULT"
_Z12matrixAddRowPfS_S_i:
.text._Z12matrixAddRowPfS_S_i:
[----:B------:R-:W-:Y:S01]  /*0000*/  LDC R1, c[0x0][0x37c] ;  /* 0x0000df00ff017b82 */ /* 0x000fe20000000800 */
[----:B------:R-:W0:Y:S07]  /*0010*/  S2R R0, SR_TID.X ;  /* 0x0000000000007919 */ /* 0x000e2e0000002100 */
[----:B------:R-:W0:Y:S08]  /*0020*/  S2UR UR4, SR_CTAID.X ;  /* 0x00000000000479c3 */ /* 0x000e300000002500 */
[----:B------:R-:W0:Y:S08]  /*0030*/  LDC R3, c[0x0][0x360] ;  /* 0x0000d800ff037b82 */ /* 0x000e300000000800 */
[----:B------:R-:W1:Y:S01]  /*0040*/  LDC R2, c[0x0][0x398] ;  /* 0x0000e600ff027b82 */ /* 0x000e620000000800 */
[----:B0-----:R-:W-:-:S05]  /*0050*/  IMAD R3, R3, UR4, R0 ;  /* 0x0000000403037c24 */ /* 0x001fca000f8e0200 */
[----:B-1----:R-:W-:-:S13]  /*0060*/  ISETP.GE.AND P0, PT, R3, R2, PT ;  /* 0x000000020300720c */ /* 0x002fda0003f06270 */
[----:B------:R-:W-:Y:S05]  /*0070*/  @P0 EXIT ;  /* 0x000000000000094d */ /* 0x000fea0003800000 */
[----:B------:R-:W-:-:S13]  /*0080*/  ISETP.GE.AND P0, PT, R2, 0x1, PT ;  /* 0x000000010200780c */ /* 0x000fda0003f06270 */
[----:B------:R-:W-:Y:S05]  /*0090*/  @!P0 EXIT ;  /* 0x000000000000894d */ /* 0x000fea0003800000 */
[C---:B------:R-:W-:Y:S01]  /*00a0*/  ISETP.GE.U32.AND P1, PT, R2.reuse, 0x10, PT ;  /* 0x000000100200780c */ /* 0x040fe20003f26070 */
[----:B------:R-:W-:Y:S01]  /*00b0*/  IMAD R0, R3, R2, RZ ;  /* 0x0000000203007224 */ /* 0x000fe200078e02ff */
[----:B------:R-:W-:Y:S01]  /*00c0*/  LOP3.LUT R14, R2, 0xf, RZ, 0xc0, !PT ;  /* 0x0000000f020e7812 */ /* 0x000fe200078ec0ff */
[----:B------:R-:W0:Y:S01]  /*00d0*/  LDCU.64 UR12, c[0x0][0x358] ;  /* 0x00006b00ff0c77ac */ /* 0x000e220008000a00 */
[----:B------:R-:W-:Y:S02]  /*00e0*/  HFMA2 R3, -RZ, RZ, 0, 0 ;  /* 0x00000000ff037431 */ /* 0x000fe400000001ff */
[----:B------:R-:W-:-:S07]  /*00f0*/  ISETP.NE.AND P0, PT, R14, RZ, PT ;  /* 0x000000ff0e00720c */ /* 0x000fce0003f05270 */
[----:B------:R-:W-:Y:S06]  /*0100*/  @!P1 BRA `(.L_x_0) ;  /* 0x0000000400609947 */ /* 0x000fec0003800000 */
[----:B------:R-:W1:Y:S01]  /*0110*/  LDCU.128 UR4, c[0x0][0x380] ;  /* 0x00007000ff0477ac */ /* 0x000e620008000c00 */
[----:B------:R-:W-:Y:S02]  /*0120*/  LOP3.LUT R3, R2, 0x7ffffff0, RZ, 0xc0, !PT ;  /* 0x7ffffff002037812 */ /* 0x000fe400078ec0ff */
[----:B------:R-:W-:Y:S01]  /*0130*/  MOV R10, R0 ;  /* 0x00000000000a7202 */ /* 0x000fe20000000f00 */
[----:B------:R-:W2:Y:S01]  /*0140*/  LDCU.64 UR10, c[0x0][0x390] ;  /* 0x00007200ff0a77ac */ /* 0x000ea20008000a00 */
[----:B------:R-:W-:Y:S01]  /*0150*/  IADD3 R11, PT, PT, -R3, RZ, RZ ;  /* 0x000000ff030b7210 */ /* 0x000fe20007ffe1ff */
[----:B-1----:R-:W-:Y:S02]  /*0160*/  UIADD3 UR8, UP0, UPT, UR4, 0x20, URZ ;  /* 0x0000002004087890 */ /* 0x002fe4000ff1e0ff */
[----:B------:R-:W-:Y:S02]  /*0170*/  UIADD3 UR6, UP1, UPT, UR6, 0x20, URZ ;  /* 0x0000002006067890 */ /* 0x000fe4000ff3e0ff */
[----:B--2---:R-:W-:-:S02]  /*0180*/  UIADD3 UR4, UP2, UPT, UR10, 0x20, URZ ;  /* 0x000000200a047890 */ /* 0x004fc4000ff5e0ff */
[----:B------:R-:W-:Y:S02]  /*0190*/  UIADD3.X UR9, UPT, UPT, URZ, UR5, URZ, UP0, !UPT ;  /* 0x00000005ff097290 */ /* 0x000fe400087fe4ff */
[----:B------:R-:W-:Y:S02]  /*01a0*/  UIADD3.X UR7, UPT, UPT, URZ, UR7, URZ, UP1, !UPT ;  /* 0x00000007ff077290 */ /* 0x000fe40008ffe4ff */
[----:B------:R-:W-:-:S12]  /*01b0*/  UIADD3.X UR5, UPT, UPT, URZ, UR11, URZ, UP2, !UPT ;  /* 0x0000000bff057290 */ /* 0x000fd800097fe4ff */
.L_x_1:
[----:B------:R-:W-:Y:S02]  /*01c0*/  MOV R4, UR8 ;  /* 0x0000000800047c02 */ /* 0x000fe40008000f00 */
[----:B------:R-:W-:Y:S02]  /*01d0*/  MOV R5, UR9 ;  /* 0x0000000900057c02 */ /* 0x000fe40008000f00 */
[----:B------:R-:W-:Y:S02]  /*01e0*/  MOV R6, UR6 ;  /* 0x0000000600067c02 */ /* 0x000fe40008000f00 */
[----:B------:R-:W-:Y:S01]  /*01f0*/  MOV R7, UR7 ;  /* 0x0000000700077c02 */ /* 0x000fe20008000f00 */
[----:B------:R-:W-:-:S04]  /*0200*/  IMAD.WIDE R4, R10, 0x4, R4 ;  /* 0x000000040a047825 */ /* 0x000fc800078e0204 */
[----:B------:R-:W-:Y:S01]  /*0210*/  IMAD.WIDE R6, R10, 0x4, R6 ;  /* 0x000000040a067825 */ /* 0x000fe200078e0206 */
[----:B0-----:R-:W2:Y:S04]  /*0220*/  LDG.E R12, desc[UR12][R4.64+-0x20] ;  /* 0xffffe00c040c7981 */ /* 0x001ea8000c1e1900 */
[----:B----4-:R-:W2:Y:S01]  /*0230*/  LDG.E R13, desc[UR12][R6.64+-0x20] ;  /* 0xffffe00c060d7981 */ /* 0x010ea2000c1e1900 */
[----:B------:R-:W-:Y:S02]  /*0240*/  MOV R8, UR4 ;  /* 0x0000000400087c02 */ /* 0x000fe40008000f00 */
[----:B------:R-:W-:-:S03]  /*0250*/  MOV R9, UR5 ;  /* 0x0000000500097c02 */ /* 0x000fc60008000f00 */
[----:B------:R-:W-:-:S04]  /*0260*/  IMAD.WIDE R8, R10, 0x4, R8 ;  /* 0x000000040a087825 */ /* 0x000fc800078e0208 */
[----:B--2---:R-:W-:-:S05]  /*0270*/  FADD R13, R12, R13 ;  /* 0x0000000d0c0d7221 */ /* 0x004fca0000000000 */
[----:B------:R0:W-:Y:S04]  /*0280*/  STG.E desc[UR12][R8.64+-0x20], R13 ;  /* 0xffffe00d08007986 */ /* 0x0001e8000c10190c */
[----:B------:R-:W2:Y:S04]  /*0290*/  LDG.E R12, desc[UR12][R4.64+-0x1c] ;  /* 0xffffe40c040c7981 */ /* 0x000ea8000c1e1900 */
[----:B------:R-:W2:Y:S02]  /*02a0*/  LDG.E R15, desc[UR12][R6.64+-0x1c] ;  /* 0xffffe40c060f7981 */ /* 0x000ea4000c1e1900 */
[----:B--2---:R-:W-:-:S05]  /*02b0*/  FADD R15, R12, R15 ;  /* 0x0000000f0c0f7221 */ /* 0x004fca0000000000 */
[----:B------:R1:W-:Y:S04]  /*02c0*/  STG.E desc[UR12][R8.64+-0x1c], R15 ;  /* 0xffffe40f08007986 */ /* 0x0003e8000c10190c */
[----:B------:R-:W2:Y:S04]  /*02d0*/  LDG.E R12, desc[UR12][R4.64+-0x18] ;  /* 0xffffe80c040c7981 */ /* 0x000ea8000c1e1900 */
[----:B------:R-:W2:Y:S02]  /*02e0*/  LDG.E R17, desc[UR12][R6.64+-0x18] ;  /* 0xffffe80c06117981 */ /* 0x000ea4000c1e1900 */
[----:B--2---:R-:W-:-:S05]  /*02f0*/  FADD R17, R12, R17 ;  /* 0x000000110c117221 */ /* 0x004fca0000000000 */
[----:B------:R2:W-:Y:S04]  /*0300*/  STG.E desc[UR12][R8.64+-0x18], R17 ;  /* 0xffffe81108007986 */ /* 0x0005e8000c10190c */
[----:B------:R-:W3:Y:S04]  /*0310*/  LDG.E R12, desc[UR12][R4.64+-0x14] ;  /* 0xffffec0c040c7981 */ /* 0x000ee8000c1e1900 */
[----:B------:R-:W3:Y:S02]  /*0320*/  LDG.E R19, desc[UR12][R6.64+-0x14] ;  /* 0xffffec0c06137981 */ /* 0x000ee4000c1e1900 */
[----:B---3--:R-:W-:-:S05]  /*0330*/  FADD R19, R12, R19 ;  /* 0x000000130c137221 */ /* 0x008fca0000000000 */
[----:B------:R3:W-:Y:S04]  /*0340*/  STG.E desc[UR12][R8.64+-0x14], R19 ;  /* 0xffffec1308007986 */ /* 0x0007e8000c10190c */
[----:B------:R-:W4:Y:S04]  /*0350*/  LDG.E R12, desc[UR12][R4.64+-0x10] ;  /* 0xfffff00c040c7981 */ /* 0x000f28000c1e1900 */
[----:B0-----:R-:W4:Y:S02]  /*0360*/  LDG.E R13, desc[UR12][R6.64+-0x10] ;  /* 0xfffff00c060d7981 */ /* 0x001f24000c1e1900 */
[----:B----4-:R-:W-:-:S05]  /*0370*/  FADD R13, R12, R13 ;  /* 0x0000000d0c0d7221 */ /* 0x010fca0000000000 */
[----:B------:R0:W-:Y:S04]  /*0380*/  STG.E desc[UR12][R8.64+-0x10], R13 ;  /* 0xfffff00d08007986 */ /* 0x0001e8000c10190c */
[----:B------:R-:W4:Y:S04]  /*0390*/  LDG.E R12, desc[UR12][R4.64+-0xc] ;  /* 0xfffff40c040c7981 */ /* 0x000f28000c1e1900 */
[----:B-1----:R-:W4:Y:S02]  /*03a0*/  LDG.E R15, desc[UR12][R6.64+-0xc] ;  /* 0xfffff40c060f7981 */ /* 0x002f24000c1e1900 */
[----:B----4-:R-:W-:-:S05]  /*03b0*/  FADD R15, R12, R15 ;  /* 0x0000000f0c0f7221 */ /* 0x010fca0000000000 */
[----:B------:R1:W-:Y:S04]  /*03c0*/  STG.E desc[UR12][R8.64+-0xc], R15 ;  /* 0xfffff40f08007986 */ /* 0x0003e8000c10190c */
[----:B------:R-:W4:Y:S04]  /*03d0*/  LDG.E R12, desc[UR12][R4.64+-0x8] ;  /* 0xfffff80c040c7981 */ /* 0x000f28000c1e1900 */
[----:B--2---:R-:W4:Y:S02]  /*03e0*/  LDG.E R17, desc[UR12][R6.64+-0x8] ;  /* 0xfffff80c06117981 */ /* 0x004f24000c1e1900 */
[----:B----4-:R-:W-:-:S05]  /*03f0*/  FADD R17, R12, R17 ;  /* 0x000000110c117221 */ /* 0x010fca0000000000 */
[----:B------:R2:W-:Y:S04]  /*0400*/  STG.E desc[UR12][R8.64+-0x8], R17 ;  /* 0xfffff81108007986 */ /* 0x0005e8000c10190c */
[----:B------:R-:W4:Y:S04]  /*0410*/  LDG.E R12, desc[UR12][R4.64+-0x4] ;  /* 0xfffffc0c040c7981 */ /* 0x000f28000c1e1900 */
[----:B---3--:R-:W4:Y:S02]  /*0420*/  LDG.E R19, desc[UR12][R6.64+-0x4] ;  /* 0xfffffc0c06137981 */ /* 0x008f24000c1e1900 */
[----:B----4-:R-:W-:-:S05]  /*0430*/  FADD R19, R12, R19 ;  /* 0x000000130c137221 */ /* 0x010fca0000000000 */
        /* <DEDUP_REMOVED lines=21> */
[----:B------:R-:W5:Y:S04]  /*0590*/  LDG.E R12, desc[UR12][R4.64+0x14] ;  /* 0x0000140c040c7981 */ /* 0x000f68000c1e1900 */
[----:B-1----:R-:W5:Y:S02]  /*05a0*/  LDG.E R15, desc[UR12][R6.64+0x14] ;  /* 0x0000140c060f7981 */ /* 0x002f64000c1e1900 */
[----:B-----5:R-:W-:-:S05]  /*05b0*/  FADD R15, R12, R15 ;  /* 0x0000000f0c0f7221 */ /* 0x020fca0000000000 */
[----:B------:R4:W-:Y:S04]  /*05c0*/  STG.E desc[UR12][R8.64+0x14], R15 ;  /* 0x0000140f08007986 */ /* 0x0009e8000c10190c */
[----:B------:R-:W5:Y:S04]  /*05d0*/  LDG.E R12, desc[UR12][R4.64+0x18] ;  /* 0x0000180c040c7981 */ /* 0x000f68000c1e1900 */
[----:B--2---:R-:W5:Y:S01]  /*05e0*/  LDG.E R17, desc[UR12][R6.64+0x18] ;  /* 0x0000180c06117981 */ /* 0x004f62000c1e1900 */
[----:B------:R-:W-:Y:S01]  /*05f0*/  IADD3 R11, PT, PT, R11, 0x10, RZ ;  /* 0x000000100b0b7810 */ /* 0x000fe20007ffe0ff */
[----:B-----5:R-:W-:-:S05]  /*0600*/  FADD R17, R12, R17 ;  /* 0x000000110c117221 */ /* 0x020fca0000000000 */
[----:B------:R4:W-:Y:S04]  /*0610*/  STG.E desc[UR12][R8.64+0x18], R17 ;  /* 0x0000181108007986 */ /* 0x0009e8000c10190c */
[----:B------:R-:W2:Y:S04]  /*0620*/  LDG.E R12, desc[UR12][R4.64+0x1c] ;  /* 0x00001c0c040c7981 */ /* 0x000ea8000c1e1900 */
[----:B---3--:R-:W2:Y:S01]  /*0630*/  LDG.E R19, desc[UR12][R6.64+0x1c] ;  /* 0x00001c0c06137981 */ /* 0x008ea2000c1e1900 */
[----:B------:R-:W-:Y:S02]  /*0640*/  ISETP.NE.AND P1, PT, R11, RZ, PT ;  /* 0x000000ff0b00720c */ /* 0x000fe40003f25270 */
[----:B------:R-:W-:Y:S01]  /*0650*/  IADD3 R10, PT, PT, R10, 0x10, RZ ;  /* 0x000000100a0a7810 */ /* 0x000fe20007ffe0ff */
[----:B--2---:R-:W-:-:S05]  /*0660*/  FADD R19, R12, R19 ;  /* 0x000000130c137221 */ /* 0x004fca0000000000 */
[----:B------:R4:W-:Y:S05]  /*0670*/  STG.E desc[UR12][R8.64+0x1c], R19 ;  /* 0x00001c1308007986 */ /* 0x0009ea000c10190c */
[----:B------:R-:W-:Y:S05]  /*0680*/  @P1 BRA `(.L_x_1) ;  /* 0xfffffff800cc1947 */ /* 0x000fea000383ffff */
.L_x_0:
[----:B0-----:R-:W-:Y:S05]  /*0690*/  @!P0 EXIT ;  /* 0x000000000000894d */ /* 0x001fea0003800000 */
[----:B------:R-:W-:Y:S02]  /*06a0*/  ISETP.GE.U32.AND P0, PT, R14, 0x8, PT ;  /* 0x000000080e00780c */ /* 0x000fe40003f06070 */
[----:B------:R-:W-:-:S04]  /*06b0*/  LOP3.LUT R12, R2, 0x7, RZ, 0xc0, !PT ;  /* 0x00000007020c7812 */ /* 0x000fc800078ec0ff */
[----:B------:R-:W-:-:S07]  /*06c0*/  ISETP.NE.AND P1, PT, R12, RZ, PT ;  /* 0x000000ff0c00720c */ /* 0x000fce0003f25270 */
[----:B------:R-:W-:Y:S06]  /*06d0*/  @!P0 BRA `(.L_x_2) ;  /* 0x0000000000a08947 */ /* 0x000fec0003800000 */
[----:B------:R-:W0:Y:S01]  /*06e0*/  LDC.64 R4, c[0x0][0x380] ;  /* 0x0000e000ff047b82 */ /* 0x000e220000000a00 */
[----:B------:R-:W-:-:S07]  /*06f0*/  IADD3 R11, PT, PT, R0, R3, RZ ;  /* 0x00000003000b7210 */ /* 0x000fce0007ffe0ff */
[----:B------:R-:W1:Y:S08]  /*0700*/  LDC.64 R6, c[0x0][0x388] ;  /* 0x0000e200ff067b82 */ /* 0x000e700000000a00 */
[----:B----4-:R-:W2:Y:S01]  /*0710*/  LDC.64 R8, c[0x0][0x390] ;  /* 0x0000e400ff087b82 */ /* 0x010ea20000000a00 */
[----:B0-----:R-:W-:-:S05]  /*0720*/  IMAD.WIDE R4, R11, 0x4, R4 ;  /* 0x000000040b047825 */ /* 0x001fca00078e0204 */
[----:B------:R-:W3:Y:S01]  /*0730*/  LDG.E R10, desc[UR12][R4.64] ;  /* 0x0000000c040a7981 */ /* 0x000ee2000c1e1900 */
[----:B-1----:R-:W-:-:S05]  /*0740*/  IMAD.WIDE R6, R11, 0x4, R6 ;  /* 0x000000040b067825 */ /* 0x002fca00078e0206 */
[----:B------:R-:W3:Y:S01]  /*0750*/  LDG.E R13, desc[UR12][R6.64] ;  /* 0x0000000c060d7981 */ /* 0x000ee2000c1e1900 */
[----:B--2---:R-:W-:-:S04]  /*0760*/  IMAD.WIDE R8, R11, 0x4, R8 ;  /* 0x000000040b087825 */ /* 0x004fc800078e0208 */
[----:B---3--:R-:W-:-:S05]  /*0770*/  FADD R13, R10, R13 ;  /* 0x0000000d0a0d7221 */ /* 0x008fca0000000000 */
        /* <DEDUP_REMOVED lines=25> */
[----:B------:R-:W2:Y:S04]  /*0910*/  LDG.E R10, desc[UR12][R4.64+0x1c] ;  /* 0x00001c0c040a7981 */ /* 0x000ea8000c1e1900 */
[----:B---3--:R-:W2:Y:S01]  /*0920*/  LDG.E R17, desc[UR12][R6.64+0x1c] ;  /* 0x00001c0c06117981 */ /* 0x008ea2000c1e1900 */
[----:B------:R-:W-:Y:S01]  /*0930*/  IADD3 R3, PT, PT, R3, 0x8, RZ ;  /* 0x0000000803037810 */ /* 0x000fe20007ffe0ff */
[----:B--2---:R-:W-:-:S05]  /*0940*/  FADD R17, R10, R17 ;  /* 0x000000110a117221 */ /* 0x004fca0000000000 */
[----:B------:R0:W-:Y:S02]  /*0950*/  STG.E desc[UR12][R8.64+0x1c], R17 ;  /* 0x00001c1108007986 */ /* 0x0001e4000c10190c */
.L_x_2:
[----:B------:R-:W-:Y:S05]  /*0960*/  @!P1 EXIT ;  /* 0x000000000000994d */ /* 0x000fea0003800000 */
[----:B------:R-:W-:Y:S02]  /*0970*/  ISETP.GE.U32.AND P0, PT, R12, 0x4, PT ;  /* 0x000000040c00780c */ /* 0x000fe40003f06070 */
[----:B------:R-:W-:-:S04]  /*0980*/  LOP3.LUT R2, R2, 0x3, RZ, 0xc0, !PT ;  /* 0x0000000302027812 */ /* 0x000fc800078ec0ff */
[----:B------:R-:W-:-:S07]  /*0990*/  ISETP.NE.AND P1, PT, R2, RZ, PT ;  /* 0x000000ff0200720c */ /* 0x000fce0003f25270 */
[----:B------:R-:W-:Y:S06]  /*09a0*/  @!P0 BRA `(.L_x_3) ;  /* 0x0000000000608947 */ /* 0x000fec0003800000 */
[----:B------:R-:W1:Y:S01]  /*09b0*/  LDC.64 R4, c[0x0][0x380] ;  /* 0x0000e000ff047b82 */ /* 0x000e620000000a00 */
[----:B0---4-:R-:W-:-:S07]  /*09c0*/  IADD3 R13, PT, PT, R0, R3, RZ ;  /* 0x00000003000d7210 */ /* 0x011fce0007ffe0ff */
[----:B------:R-:W0:Y:S08]  /*09d0*/  LDC.64 R6, c[0x0][0x388] ;  /* 0x0000e200ff067b82 */ /* 0x000e300000000a00 */
[----:B------:R-:W2:Y:S01]  /*09e0*/  LDC.64 R8, c[0x0][0x390] ;  /* 0x0000e400ff087b82 */ /* 0x000ea20000000a00 */
[----:B-1----:R-:W-:-:S05]  /*09f0*/  IMAD.WIDE R4, R13, 0x4, R4 ;  /* 0x000000040d047825 */ /* 0x002fca00078e0204 */
[----:B------:R-:W3:Y:S01]  /*0a00*/  LDG.E R10, desc[UR12][R4.64] ;  /* 0x0000000c040a7981 */ /* 0x000ee2000c1e1900 */
[----:B0-----:R-:W-:-:S05]  /*0a10*/  IMAD.WIDE R6, R13, 0x4, R6 ;  /* 0x000000040d067825 */ /* 0x001fca00078e0206 */
        /* <DEDUP_REMOVED lines=12> */
[----:B------:R-:W2:Y:S04]  /*0ae0*/  LDG.E R10, desc[UR12][R4.64+0xc] ;  /* 0x00000c0c040a7981 */ /* 0x000ea8000c1e1900 */
[----:B------:R-:W2:Y:S01]  /*0af0*/  LDG.E R17, desc[UR12][R6.64+0xc] ;  /* 0x00000c0c06117981 */ /* 0x000ea2000c1e1900 */
[----:B------:R-:W-:Y:S01]  /*0b00*/  IADD3 R3, PT, PT, R3, 0x4, RZ ;  /* 0x0000000403037810 */ /* 0x000fe20007ffe0ff */
[----:B--2---:R-:W-:-:S05]  /*0b10*/  FADD R17, R10, R17 ;  /* 0x000000110a117221 */ /* 0x004fca0000000000 */
[----:B------:R1:W-:Y:S02]  /*0b20*/  STG.E desc[UR12][R8.64+0xc], R17 ;  /* 0x00000c1108007986 */ /* 0x0003e4000c10190c */
.L_x_3:
[----:B------:R-:W-:Y:S05]  /*0b30*/  @!P1 EXIT ;  /* 0x000000000000994d */ /* 0x000fea0003800000 */
[----:B01--4-:R-:W0:Y:S01]  /*0b40*/  LDC.64 R8, c[0x0][0x390] ;  /* 0x0000e400ff087b82 */ /* 0x013e220000000a00 */
[----:B------:R-:W-:Y:S02]  /*0b50*/  IADD3 R15, PT, PT, R0, R3, RZ ;  /* 0x00000003000f7210 */ /* 0x000fe40007ffe0ff */
[----:B------:R-:W-:-:S05]  /*0b60*/  IADD3 R0, PT, PT, -R2, RZ, RZ ;  /* 0x000000ff02007210 */ /* 0x000fca0007ffe1ff */
[----:B------:R-:W1:Y:S08]  /*0b70*/  LDC.64 R12, c[0x0][0x380] ;  /* 0x0000e000ff0c7b82 */ /* 0x000e700000000a00 */
[----:B------:R-:W2:Y:S02]  /*0b80*/  LDC.64 R10, c[0x0][0x388] ;  /* 0x0000e200ff0a7b82 */ /* 0x000ea40000000a00 */
.L_x_4:
[----:B--2---:R-:W-:-:S04]  /*0b90*/  IMAD.WIDE R4, R15, 0x4, R10 ;  /* 0x000000040f047825 */ /* 0x004fc800078e020a */
[C---:B-1----:R-:W-:Y:S02]  /*0ba0*/  IMAD.WIDE R6, R15.reuse, 0x4, R12 ;  /* 0x000000040f067825 */ /* 0x042fe400078e020c */
[----:B------:R-:W2:Y:S04]  /*0bb0*/  LDG.E R5, desc[UR12][R4.64] ;  /* 0x0000000c04057981 */ /* 0x000ea8000c1e1900 */
[----:B------:R-:W2:Y:S01]  /*0bc0*/  LDG.E R6, desc[UR12][R6.64] ;  /* 0x0000000c06067981 */ /* 0x000ea2000c1e1900 */
[----:B------:R-:W-:Y:S01]  /*0bd0*/  IADD3 R0, PT, PT, R0, 0x1, RZ ;  /* 0x0000000100007810 */ /* 0x000fe20007ffe0ff */
[C---:B0--3--:R-:W-:Y:S01]  /*0be0*/  IMAD.WIDE R2, R15.reuse, 0x4, R8 ;  /* 0x000000040f027825 */ /* 0x049fe200078e0208 */
[----:B------:R-:W-:Y:S02]  /*0bf0*/  IADD3 R15, PT, PT, R15, 0x1, RZ ;  /* 0x000000010f0f7810 */ /* 0x000fe40007ffe0ff */
[----:B------:R-:W-:Y:S01]  /*0c00*/  ISETP.NE.AND P0, PT, R0, RZ, PT ;  /* 0x000000ff0000720c */ /* 0x000fe20003f05270 */
[----:B--2---:R-:W-:-:S05]  /*0c10*/  FADD R17, R6, R5 ;  /* 0x0000000506117221 */ /* 0x004fca0000000000 */
[----:B------:R3:W-:Y:S07]  /*0c20*/  STG.E desc[UR12][R2.64], R17 ;  /* 0x0000001102007986 */ /* 0x0007ee000c10190c */
[----:B------:R-:W-:Y:S05]  /*0c30*/  @P0 BRA `(.L_x_4) ;  /* 0xfffffffc00d40947 */ /* 0x000fea000383ffff */
[----:B------:R-:W-:Y:S05]  /*0c40*/  EXIT ;  /* 0x000000000000794d */ /* 0x000fea0003800000 */
.L_x_5:
[----:B------:R-:W-:-:S00]  /*0c50*/  BRA `(.L_x_5) ;  /* 0xfffffffc00fc7947 */ /* 0x000fc0000383ffff */
[----:B------:R-:W-:-:S00]  /*0c60*/  NOP ;  /* 0x0000000000007918 */ /* 0x000fc00000000000 */
        /* <DEDUP_REMOVED lines=9> */
.L_x_6:


//--------------------- .nv.shared.reserved.0     --------------------------
	.section	.nv.shared.reserved.0,"aw",@nobits
	.weak		__nv_reservedSMEM_offset_0_alias
	.size		__nv_reservedSMEM_offset_0_alias, 0, 64
	.other		__nv_reservedSMEM_offset_0_alias,@"STO_CUDA_RESERVED_SHARED STV_DEFAULT"
__nv_reservedSMEM_offset_0_alias:
	.zero		0
	.zero		64


//--------------------- .nv.constant0._Z12matrixAddRowPfS_S_i --------------------------
	.section	.nv.constant0._Z12matrixAddRowPfS_S_i,"a",@progbits
	.sectionflags	@""
	.align	4
.nv.constant0._Z12matrixAddRowPfS_S_i:
	.zero		924


//--------------------- SYMBOLS --------------------------

	.type		.nv.reservedSmem.offset0,@object
	.size		.nv.reservedSmem.offset0,0x4
